//
// Generated by NVIDIA NVVM Compiler
//
// Compiler Build ID: CL-36424714
// Cuda compilation tools, release 13.0, V13.0.88
// Based on NVVM 20.0.0
//

.version 9.0
.target sm_100
.address_size 64

	// .globl	_Z5kmainiPiS_S_

.visible .entry _Z5kmainiPiS_S_(
	.param .u32 _Z5kmainiPiS_S__param_0,
	.param .u64 .ptr .align 1 _Z5kmainiPiS_S__param_1,
	.param .u64 .ptr .align 1 _Z5kmainiPiS_S__param_2,
	.param .u64 .ptr .align 1 _Z5kmainiPiS_S__param_3
)
{
	.reg .pred 	%p<11>;
	.reg .b32 	%r<109>;
	.reg .b64 	%rd<53>;

	ld.param.u32 	%r32, [_Z5kmainiPiS_S__param_0];
	ld.param.u64 	%rd11, [_Z5kmainiPiS_S__param_1];
	ld.param.u64 	%rd12, [_Z5kmainiPiS_S__param_2];
	cvta.to.global.u64 	%rd1, %rd12;
	cvta.to.global.u64 	%rd2, %rd11;
	mov.u32 	%r33, %ctaid.x;
	mov.u32 	%r34, %ntid.x;
	mov.u32 	%r35, %tid.x;
	mad.lo.s32 	%r1, %r33, %r34, %r35;
	mul.lo.s32 	%r36, %r32, %r32;
	setp.ge.s32 	%p1, %r1, %r36;
	@%p1 bra 	$L__BB0_14;
	div.s32 	%r2, %r1, %r32;
	mul.lo.s32 	%r38, %r2, %r32;
	sub.s32 	%r3, %r1, %r38;
	setp.lt.s32 	%p2, %r32, 1;
	mov.b32 	%r108, 0;
	@%p2 bra 	$L__BB0_13;
	and.b32  	%r5, %r32, 7;
	setp.lt.u32 	%p3, %r32, 8;
	mov.b32 	%r103, 0;
	mov.u32 	%r108, %r103;
	@%p3 bra 	$L__BB0_5;
	and.b32  	%r42, %r32, 2147483640;
	neg.s32 	%r97, %r42;
	mul.wide.u32 	%rd13, %r32, 4;
	add.s64 	%rd3, %rd1, %rd13;
	mul.wide.u32 	%rd14, %r32, 8;
	add.s64 	%rd4, %rd1, %rd14;
	mul.wide.u32 	%rd15, %r32, 12;
	add.s64 	%rd5, %rd1, %rd15;
	mul.wide.u32 	%rd16, %r32, 16;
	add.s64 	%rd6, %rd1, %rd16;
	mul.wide.u32 	%rd17, %r32, 20;
	add.s64 	%rd7, %rd1, %rd17;
	mul.wide.u32 	%rd18, %r32, 24;
	add.s64 	%rd8, %rd1, %rd18;
	mul.wide.u32 	%rd19, %r32, 28;
	add.s64 	%rd9, %rd1, %rd19;
	mov.b32 	%r108, 0;
	mov.u32 	%r95, %r38;
	mov.u32 	%r96, %r3;
$L__BB0_4:
	.pragma "nounroll";
	and.b32  	%r103, %r32, 2147483640;
	mul.wide.s32 	%rd20, %r96, 4;
	add.s64 	%rd21, %rd3, %rd20;
	add.s64 	%rd22, %rd4, %rd20;
	add.s64 	%rd23, %rd5, %rd20;
	add.s64 	%rd24, %rd6, %rd20;
	add.s64 	%rd25, %rd7, %rd20;
	add.s64 	%rd26, %rd8, %rd20;
	add.s64 	%rd27, %rd9, %rd20;
	add.s64 	%rd28, %rd1, %rd20;
	mul.wide.s32 	%rd29, %r95, 4;
	add.s64 	%rd30, %rd2, %rd29;
	ld.global.u32 	%r43, [%rd30];
	ld.global.u32 	%r44, [%rd28];
	mad.lo.s32 	%r45, %r44, %r43, %r108;
	ld.global.u32 	%r46, [%rd30+4];
	ld.global.u32 	%r47, [%rd21];
	mad.lo.s32 	%r48, %r47, %r46, %r45;
	ld.global.u32 	%r49, [%rd30+8];
	ld.global.u32 	%r50, [%rd22];
	mad.lo.s32 	%r51, %r50, %r49, %r48;
	ld.global.u32 	%r52, [%rd30+12];
	ld.global.u32 	%r53, [%rd23];
	mad.lo.s32 	%r54, %r53, %r52, %r51;
	ld.global.u32 	%r55, [%rd30+16];
	ld.global.u32 	%r56, [%rd24];
	mad.lo.s32 	%r57, %r56, %r55, %r54;
	ld.global.u32 	%r58, [%rd30+20];
	ld.global.u32 	%r59, [%rd25];
	mad.lo.s32 	%r60, %r59, %r58, %r57;
	ld.global.u32 	%r61, [%rd30+24];
	ld.global.u32 	%r62, [%rd26];
	mad.lo.s32 	%r63, %r62, %r61, %r60;
	ld.global.u32 	%r64, [%rd30+28];
	ld.global.u32 	%r65, [%rd27];
	mad.lo.s32 	%r108, %r65, %r64, %r63;
	add.s32 	%r97, %r97, 8;
	shl.b32 	%r66, %r32, 3;
	add.s32 	%r96, %r96, %r66;
	add.s32 	%r95, %r95, 8;
	setp.ne.s32 	%p4, %r97, 0;
	@%p4 bra 	$L__BB0_4;
$L__BB0_5:
	setp.eq.s32 	%p5, %r5, 0;
	@%p5 bra 	$L__BB0_13;
	and.b32  	%r19, %r32, 3;
	setp.lt.u32 	%p6, %r5, 4;
	@%p6 bra 	$L__BB0_8;
	add.s32 	%r68, %r103, %r38;
	mul.wide.s32 	%rd31, %r68, 4;
	add.s64 	%rd32, %rd2, %rd31;
	ld.global.u32 	%r69, [%rd32];
	mad.lo.s32 	%r70, %r103, %r32, %r3;
	mul.wide.s32 	%rd33, %r70, 4;
	add.s64 	%rd34, %rd1, %rd33;
	ld.global.u32 	%r71, [%rd34];
	mad.lo.s32 	%r72, %r71, %r69, %r108;
	ld.global.u32 	%r73, [%rd32+4];
	mul.wide.u32 	%rd35, %r32, 4;
	add.s64 	%rd36, %rd34, %rd35;
	ld.global.u32 	%r74, [%rd36];
	mad.lo.s32 	%r75, %r74, %r73, %r72;
	ld.global.u32 	%r76, [%rd32+8];
	add.s64 	%rd37, %rd36, %rd35;
	ld.global.u32 	%r77, [%rd37];
	mad.lo.s32 	%r78, %r77, %r76, %r75;
	ld.global.u32 	%r79, [%rd32+12];
	add.s64 	%rd38, %rd37, %rd35;
	ld.global.u32 	%r80, [%rd38];
	mad.lo.s32 	%r108, %r80, %r79, %r78;
	add.s32 	%r103, %r103, 4;
$L__BB0_8:
	setp.eq.s32 	%p7, %r19, 0;
	@%p7 bra 	$L__BB0_13;
	setp.eq.s32 	%p8, %r19, 1;
	@%p8 bra 	$L__BB0_11;
	add.s32 	%r82, %r103, %r38;
	mul.wide.s32 	%rd39, %r82, 4;
	add.s64 	%rd40, %rd2, %rd39;
	ld.global.u32 	%r83, [%rd40];
	mad.lo.s32 	%r84, %r103, %r32, %r3;
	mul.wide.s32 	%rd41, %r84, 4;
	add.s64 	%rd42, %rd1, %rd41;
	ld.global.u32 	%r85, [%rd42];
	mad.lo.s32 	%r86, %r85, %r83, %r108;
	ld.global.u32 	%r87, [%rd40+4];
	mul.wide.u32 	%rd43, %r32, 4;
	add.s64 	%rd44, %rd42, %rd43;
	ld.global.u32 	%r88, [%rd44];
	mad.lo.s32 	%r108, %r88, %r87, %r86;
	add.s32 	%r103, %r103, 2;
$L__BB0_11:
	and.b32  	%r89, %r32, 1;
	setp.eq.b32 	%p9, %r89, 1;
	not.pred 	%p10, %p9;
	@%p10 bra 	$L__BB0_13;
	add.s32 	%r90, %r103, %r38;
	mul.wide.s32 	%rd45, %r90, 4;
	add.s64 	%rd46, %rd2, %rd45;
	ld.global.u32 	%r91, [%rd46];
	mad.lo.s32 	%r92, %r103, %r32, %r3;
	mul.wide.s32 	%rd47, %r92, 4;
	add.s64 	%rd48, %rd1, %rd47;
	ld.global.u32 	%r93, [%rd48];
	mad.lo.s32 	%r108, %r93, %r91, %r108;
$L__BB0_13:
	ld.param.u64 	%rd52, [_Z5kmainiPiS_S__param_3];
	mad.lo.s32 	%r94, %r2, %r32, %r3;
	cvta.to.global.u64 	%rd49, %rd52;
	mul.wide.s32 	%rd50, %r94, 4;
	add.s64 	%rd51, %rd49, %rd50;
	st.global.u32 	[%rd51], %r108;
$L__BB0_14:
	ret;

}


// ===== COMPILED SASS (sm_100) =====

	.target	sm_100

	.elftype	@"ET_EXEC"


//--------------------- .note.nv.tkinfo           --------------------------
	.section	.note.nv.tkinfo,"",@"SHT_NOTE"
	.sectionflags	@"SHF_NOTE_NV_TKINFO"
	.tkinfo
        /*0018*/ 	.word	0x00000002
        /*0030*/ 	.string	""
        /*0030*/ 	.string	"ptxas"
        /*0030*/ 	.string	"Cuda compilation tools, release 13.0, V13.0.88"
        /*0030*/ 	.string	"Build cuda_13.0.r13.0/compiler.36424714_0"
        /*0030*/ 	.string	"-arch sm_100 -m 64 "



//--------------------- .note.nv.cuinfo           --------------------------
	.section	.note.nv.cuinfo,"",@"SHT_NOTE"
	.sectionflags	@"SHF_NOTE_NV_CUINFO"
        /*0018*/ 	.short	0x0002
        /*001a*/ 	.short	0x0064
        /*001c*/ 	.short	0x0082
	.zero		2


//--------------------- .nv.info                  --------------------------
	.section	.nv.info,"",@"SHT_CUDA_INFO"
	.align	4


	//----- nvinfo : EIATTR_REGCOUNT
	.align		4
        /*0000*/ 	.byte	0x04, 0x2f
        /*0002*/ 	.short	(.L_1 - .L_0)
	.align		4
.L_0:
        /*0004*/ 	.word	index@(_Z5kmainiPiS_S_)
        /*0008*/ 	.word	0x0000001f


	//----- nvinfo : EIATTR_FRAME_SIZE
	.align		4
.L_1:
        /*000c*/ 	.byte	0x04, 0x11
        /*000e*/ 	.short	(.L_3 - .L_2)
	.align		4
.L_2:
        /*0010*/ 	.word	index@(_Z5kmainiPiS_S_)
        /*0014*/ 	.word	0x00000000


	//----- nvinfo : EIATTR_MIN_STACK_SIZE
	.align		4
.L_3:
        /*0018*/ 	.byte	0x04, 0x12
        /*001a*/ 	.short	(.L_5 - .L_4)
	.align		4
.L_4:
        /*001c*/ 	.word	index@(_Z5kmainiPiS_S_)
        /*0020*/ 	.word	0x00000000
.L_5:


//--------------------- .nv.compat                --------------------------
	.section	.nv.compat,"",@"SHT_CUDA_COMPAT_INFO"
	.align	4
        /*0000*/ 	.byte	0x02, 0x09, 0x00, 0x00, 0x02, 0x02, 0x01, 0x00, 0x02, 0x05, 0x05, 0x00, 0x03, 0x07, 0x01, 0x01
        /*0010*/ 	.byte	0x02, 0x03, 0x00, 0x00, 0x02, 0x06, 0x01, 0x00, 0x04, 0x0b, 0x08, 0x00, 0x09, 0x00, 0x00, 0x00
        /*0020*/ 	.byte	0x00, 0x00, 0x00, 0x00


//--------------------- .nv.info._Z5kmainiPiS_S_  --------------------------
	.section	.nv.info._Z5kmainiPiS_S_,"",@"SHT_CUDA_INFO"
	.sectionflags	@""
	.align	4


	//----- nvinfo : EIATTR_CUDA_API_VERSION
	.align		4
        /*0000*/ 	.byte	0x04, 0x37
        /*0002*/ 	.short	(.L_7 - .L_6)
.L_6:
        /*0004*/ 	.word	0x00000082


	//----- nvinfo : EIATTR_KPARAM_INFO
	.align		4
.L_7:
        /*0008*/ 	.byte	0x04, 0x17
        /*000a*/ 	.short	(.L_9 - .L_8)
.L_8:
        /*000c*/ 	.word	0x00000000
        /*0010*/ 	.short	0x0003
        /*0012*/ 	.short	0x0018
        /*0014*/ 	.byte	0x00, 0xf5, 0x21, 0x00


	//----- nvinfo : EIATTR_KPARAM_INFO
	.align		4
.L_9:
        /*0018*/ 	.byte	0x04, 0x17
        /*001a*/ 	.short	(.L_11 - .L_10)
.L_10:
        /*001c*/ 	.word	0x00000000
        /*0020*/ 	.short	0x0002
        /*0022*/ 	.short	0x0010
        /*0024*/ 	.byte	0x00, 0xf5, 0x21, 0x00


	//----- nvinfo : EIATTR_KPARAM_INFO
	.align		4
.L_11:
        /*0028*/ 	.byte	0x04, 0x17
        /*002a*/ 	.short	(.L_13 - .L_12)
.L_12:
        /*002c*/ 	.word	0x00000000
        /*0030*/ 	.short	0x0001
        /*0032*/ 	.short	0x0008
        /*0034*/ 	.byte	0x00, 0xf5, 0x21, 0x00


	//----- nvinfo : EIATTR_KPARAM_INFO
	.align		4
.L_13:
        /*0038*/ 	.byte	0x04, 0x17
        /*003a*/ 	.short	(.L_15 - .L_14)
.L_14:
        /*003c*/ 	.word	0x00000000
        /*0040*/ 	.short	0x0000
        /*0042*/ 	.short	0x0000
        /*0044*/ 	.byte	0x00, 0xf0, 0x11, 0x00


	//----- nvinfo : EIATTR_SPARSE_MMA_MASK
	.align		4
.L_15:
        /*0048*/ 	.byte	0x03, 0x50
        /*004a*/ 	.short	0x0000


	//----- nvinfo : EIATTR_MAXREG_COUNT
	.align		4
        /*004c*/ 	.byte	0x03, 0x1b
        /*004e*/ 	.short	0x00ff


	//----- nvinfo : EIATTR_MERCURY_ISA_VERSION
	.align		4
        /*0050*/ 	.byte	0x03, 0x5f
        /*0052*/ 	.short	0x0101


	//----- nvinfo : EIATTR_VRC_CTA_INIT_COUNT
	.align		4
        /*0054*/ 	.byte	0x02, 0x4a
	.zero		1
	.zero		1


	//----- nvinfo : EIATTR_EXIT_INSTR_OFFSETS
	.align		4
        /*0058*/ 	.byte	0x04, 0x1c
        /*005a*/ 	.short	(.L_17 - .L_16)


	//   ....[0]....
.L_16:
        /*005c*/ 	.word	0x00000080


	//   ....[1]....
        /*0060*/ 	.word	0x00000b70


	//----- nvinfo : EIATTR_CBANK_PARAM_SIZE
	.align		4
.L_17:
        /*0064*/ 	.byte	0x03, 0x19
        /*0066*/ 	.short	0x0020


	//----- nvinfo : EIATTR_PARAM_CBANK
	.align		4
        /*0068*/ 	.byte	0x04, 0x0a
        /*006a*/ 	.short	(.L_19 - .L_18)
	.align		4
.L_18:
        /*006c*/ 	.word	index@(.nv.constant0._Z5kmainiPiS_S_)
        /*0070*/ 	.short	0x0380
        /*0072*/ 	.short	0x0020


	//----- nvinfo : EIATTR_SW_WAR
	.align		4
.L_19:
        /*0074*/ 	.byte	0x04, 0x36
        /*0076*/ 	.short	(.L_21 - .L_20)
.L_20:
        /*0078*/ 	.word	0x00000008
.L_21:


//--------------------- .nv.callgraph             --------------------------
	.section	.nv.callgraph,"",@"SHT_CUDA_CALLGRAPH"
	.align	4
	.sectionentsize	8
	.align		4
        /*0000*/ 	.word	0x00000000
	.align		4
        /*0004*/ 	.word	0xffffffff
	.align		4
        /*0008*/ 	.word	0x00000000
	.align		4
        /*000c*/ 	.word	0xfffffffe
	.align		4
        /*0010*/ 	.word	0x00000000
	.align		4
        /*0014*/ 	.word	0xfffffffd
	.align		4
        /*0018*/ 	.word	0x00000000
	.align		4
        /*001c*/ 	.word	0xfffffffc


//--------------------- .text._Z5kmainiPiS_S_     --------------------------
	.section	.text._Z5kmainiPiS_S_,"ax",@progbits
	.align	128
        .global         _Z5kmainiPiS_S_
        .type           _Z5kmainiPiS_S_,@function
        .size           _Z5kmainiPiS_S_,(.L_x_5 - _Z5kmainiPiS_S_)
        .other          _Z5kmainiPiS_S_,@"STO_CUDA_ENTRY STV_DEFAULT"
_Z5kmainiPiS_S_:
.text._Z5kmainiPiS_S_:
[----:B------:R-:W-:Y:S01]  /*0000*/  LDC R1, c[0x0][0x37c] ;  /* 0x0000df00ff017b82 */ /* 0x000fe20000000800 */
[----:B------:R-:W0:Y:S07]  /*0010*/  S2R R0, SR_TID.X ;  /* 0x0000000000007919 */ /* 0x000e2e0000002100 */
[----:B------:R-:W0:Y:S01]  /*0020*/  S2UR UR5, SR_CTAID.X ;  /* 0x00000000000579c3 */ /* 0x000e220000002500 */
[----:B------:R-:W1:Y:S07]  /*0030*/  LDCU UR18, c[0x0][0x380] ;  /* 0x00007000ff1277ac */ /* 0x000e6e0008000800 */
[----:B------:R-:W0:Y:S01]  /*0040*/  LDC R13, c[0x0][0x360] ;  /* 0x0000d800ff0d7b82 */ /* 0x000e220000000800 */
[----:B-1----:R-:W-:Y:S01]  /*0050*/  UIMAD UR4, UR18, UR18, URZ ;  /* 0x00000012120472a4 */ /* 0x002fe2000f8e02ff */
[----:B0-----:R-:W-:-:S05]  /*0060*/  IMAD R13, R13, UR5, R0 ;  /* 0x000000050d0d7c24 */ /* 0x001fca000f8e0200 */
[----:B------:R-:W-:-:S13]  /*0070*/  ISETP.GE.AND P0, PT, R13, UR4, PT ;  /* 0x000000040d007c0c */ /* 0x000fda000bf06270 */
[----:B------:R-:W-:Y:S05]  /*0080*/  @P0 EXIT ;  /* 0x000000000000094d */ /* 0x000fea0003800000 */
[----:B------:R-:W-:Y:S01]  /*0090*/  IABS R4, UR18 ;  /* 0x0000001200047c13 */ /* 0x000fe20008000000 */
[----:B------:R-:W-:Y:S01]  /*00a0*/  UISETP.GE.AND UP0, UPT, UR18, 0x1, UPT ;  /* 0x000000011200788c */ /* 0x000fe2000bf06270 */
[----:B------:R-:W-:Y:S01]  /*00b0*/  IABS R6, R13 ;  /* 0x0000000d00067213 */ /* 0x000fe20000000000 */
[----:B------:R-:W-:Y:S01]  /*00c0*/  HFMA2 R12, -RZ, RZ, 0, 0 ;  /* 0x00000000ff0c7431 */ /* 0x000fe200000001ff */
[----:B------:R-:W0:Y:S01]  /*00d0*/  I2F.RP R0, R4 ;  /* 0x0000000400007306 */ /* 0x000e220000209400 */
[----:B------:R-:W1:Y:S07]  /*00e0*/  LDCU.64 UR16, c[0x0][0x358] ;  /* 0x00006b00ff1077ac */ /* 0x000e6e0008000a00 */
[----:B0-----:R-:W0:Y:S02]  /*00f0*/  MUFU.RCP R0, R0 ;  /* 0x0000000000007308 */ /* 0x001e240000001000 */
[----:B0-----:R-:W-:-:S06]  /*0100*/  IADD3 R2, PT, PT, R0, 0xffffffe, RZ ;  /* 0x0ffffffe00027810 */ /* 0x001fcc0007ffe0ff */
[----:B------:R0:W2:Y:S02]  /*0110*/  F2I.FTZ.U32.TRUNC.NTZ R3, R2 ;  /* 0x0000000200037305 */ /* 0x0000a4000021f000 */
[----:B0-----:R-:W-:Y:S01]  /*0120*/  HFMA2 R2, -RZ, RZ, 0, 0 ;  /* 0x00000000ff027431 */ /* 0x001fe200000001ff */
[----:B--2---:R-:W-:-:S05]  /*0130*/  IADD3 R5, PT, PT, RZ, -R3, RZ ;  /* 0x80000003ff057210 */ /* 0x004fca0007ffe0ff */
[----:B------:R-:W-:-:S04]  /*0140*/  IMAD R5, R5, R4, RZ ;  /* 0x0000000405057224 */ /* 0x000fc800078e02ff */
[----:B------:R-:W-:Y:S01]  /*0150*/  IMAD.HI.U32 R3, R3, R5, R2 ;  /* 0x0000000503037227 */ /* 0x000fe200078e0002 */
[----:B------:R-:W-:Y:S02]  /*0160*/  MOV R5, R6 ;  /* 0x0000000600057202 */ /* 0x000fe40000000f00 */
[----:B------:R-:W-:-:S03]  /*0170*/  LOP3.LUT R2, R13, UR18, RZ, 0x3c, !PT ;  /* 0x000000120d027c12 */ /* 0x000fc6000f8e3cff */
[----:B------:R-:W-:Y:S01]  /*0180*/  IMAD.HI.U32 R0, R3, R5, RZ ;  /* 0x0000000503007227 */ /* 0x000fe200078e00ff */
[----:B------:R-:W-:-:S04]  /*0190*/  ISETP.GE.AND P1, PT, R2, RZ, PT ;  /* 0x000000ff0200720c */ /* 0x000fc80003f26270 */
[----:B------:R-:W-:-:S05]  /*01a0*/  IADD3 R3, PT, PT, -R0, RZ, RZ ;  /* 0x000000ff00037210 */ /* 0x000fca0007ffe1ff */
[----:B------:R-:W-:-:S05]  /*01b0*/  IMAD R3, R4, R3, R5 ;  /* 0x0000000304037224 */ /* 0x000fca00078e0205 */
[----:B------:R-:W-:-:S13]  /*01c0*/  ISETP.GT.U32.AND P2, PT, R4, R3, PT ;  /* 0x000000030400720c */ /* 0x000fda0003f44070 */
[-C--:B------:R-:W-:Y:S02]  /*01d0*/  @!P2 IADD3 R3, PT, PT, R3, -R4.reuse, RZ ;  /* 0x800000040303a210 */ /* 0x080fe40007ffe0ff */
[----:B------:R-:W-:Y:S02]  /*01e0*/  @!P2 IADD3 R0, PT, PT, R0, 0x1, RZ ;  /* 0x000000010000a810 */ /* 0x000fe40007ffe0ff */
[----:B------:R-:W-:Y:S02]  /*01f0*/  ISETP.GE.U32.AND P0, PT, R3, R4, PT ;  /* 0x000000040300720c */ /* 0x000fe40003f06070 */
[----:B------:R-:W-:-:S11]  /*0200*/  ISETP.NE.AND P2, PT, RZ, UR18, PT ;  /* 0x00000012ff007c0c */ /* 0x000fd6000bf45270 */
[----:B------:R-:W-:-:S04]  /*0210*/  @P0 IADD3 R0, PT, PT, R0, 0x1, RZ ;  /* 0x0000000100000810 */ /* 0x000fc80007ffe0ff */
[----:B------:R-:W-:Y:S02]  /*0220*/  @!P1 IADD3 R0, PT, PT, -R0, RZ, RZ ;  /* 0x000000ff00009210 */ /* 0x000fe40007ffe1ff */
[----:B------:R-:W-:-:S05]  /*0230*/  @!P2 LOP3.LUT R0, RZ, UR18, RZ, 0x33, !PT ;  /* 0x00000012ff00ac12 */ /* 0x000fca000f8e33ff */
[----:B------:R-:W-:-:S04]  /*0240*/  IMAD R14, R0, UR18, RZ ;  /* 0x00000012000e7c24 */ /* 0x000fc8000f8e02ff */
[----:B------:R-:W-:Y:S01]  /*0250*/  IMAD.IADD R13, R13, 0x1, -R14 ;  /* 0x000000010d0d7824 */ /* 0x000fe200078e0a0e */
[----:B-1----:R-:W-:Y:S06]  /*0260*/  BRA.U !UP0, `(.L_x_0) ;  /* 0x0000000908307547 */ /* 0x002fec000b800000 */
[----:B------:R-:W-:Y:S01]  /*0270*/  UISETP.GE.U32.AND UP0, UPT, UR18, 0x8, UPT ;  /* 0x000000081200788c */ /* 0x000fe2000bf06070 */
[----:B------:R-:W-:Y:S01]  /*0280*/  MOV R12, RZ ;  /* 0x000000ff000c7202 */ /* 0x000fe20000000f00 */
[----:B------:R-:W-:-:S07]  /*0290*/  UMOV UR4, URZ ;  /* 0x000000ff00047c82 */ /* 0x000fce0008000000 */
[----:B------:R-:W-:Y:S05]  /*02a0*/  BRA.U !UP0, `(.L_x_1) ;  /* 0x0000000108f87547 */ /* 0x000fea000b800000 */
[----:B------:R-:W0:Y:S01]  /*02b0*/  LDCU.64 UR20, c[0x0][0x390] ;  /* 0x00007200ff1477ac */ /* 0x000e220008000a00 */
[----:B------:R-:W-:Y:S02]  /*02c0*/  MOV R12, RZ ;  /* 0x000000ff000c7202 */ /* 0x000fe40000000f00 */
[----:B------:R-:W-:Y:S01]  /*02d0*/  MOV R15, R13 ;  /* 0x0000000d000f7202 */ /* 0x000fe20000000f00 */
[----:B------:R-:W-:-:S04]  /*02e0*/  ULOP3.LUT UR4, UR18, 0x7ffffff8, URZ, 0xc0, !UPT ;  /* 0x7ffffff812047892 */ /* 0x000fc8000f8ec0ff */
[----:B------:R-:W-:Y:S02]  /*02f0*/  UIADD3 UR4, UPT, UPT, -UR4, URZ, URZ ;  /* 0x000000ff04047290 */ /* 0x000fe4000fffe1ff */
[----:B0-----:R-:W-:Y:S02]  /*0300*/  UIMAD.WIDE.U32 UR6, UR18, 0xc, UR20 ;  /* 0x0000000c120678a5 */ /* 0x001fe4000f8e0014 */
[----:B------:R-:W-:Y:S02]  /*0310*/  UIMAD.WIDE.U32 UR8, UR18, 0x10, UR20 ;  /* 0x00000010120878a5 */ /* 0x000fe4000f8e0014 */
[----:B------:R-:W-:Y:S02]  /*0320*/  UIMAD.WIDE.U32 UR10, UR18, 0x14, UR20 ;  /* 0x00000014120a78a5 */ /* 0x000fe4000f8e0014 */
[----:B------:R-:W-:Y:S02]  /*0330*/  UIMAD.WIDE.U32 UR12, UR18, 0x18, UR20 ;  /* 0x00000018120c78a5 */ /* 0x000fe4000f8e0014 */
[----:B------:R-:W-:-:S12]  /*0340*/  UIMAD.WIDE.U32 UR14, UR18, 0x1c, UR20 ;  /* 0x0000001c120e78a5 */ /* 0x000fd8000f8e0014 */
.L_x_2:
[----:B------:R-:W0:Y:S01]  /*0350*/  LDC.64 R2, c[0x0][0x388] ;  /* 0x0000e200ff027b82 */ /* 0x000e220000000a00 */
[----:B------:R-:W-:Y:S01]  /*0360*/  HFMA2 R8, -RZ, RZ, 0, 2.384185791015625e-07 ;  /* 0x00000004ff087431 */ /* 0x000fe200000001ff */
[----:B------:R-:W-:Y:S02]  /*0370*/  UIMAD.WIDE.U32 UR24, UR18, 0x4, UR20 ;  /* 0x00000004121878a5 */ /* 0x000fe4000f8e0014 */
[----:B------:R-:W-:-:S04]  /*0380*/  UIMAD.WIDE.U32 UR22, UR18, 0x8, UR20 ;  /* 0x00000008121678a5 */ /* 0x000fc8000f8e0014 */
[----:B------:R-:W-:Y:S02]  /*0390*/  MOV R4, UR24 ;  /* 0x0000001800047c02 */ /* 0x000fe40008000f00 */
[----:B------:R-:W-:Y:S01]  /*03a0*/  MOV R5, UR25 ;  /* 0x0000001900057c02 */ /* 0x000fe20008000f00 */
[----:B------:R-:W-:Y:S01]  /*03b0*/  IMAD.WIDE R8, R15, R8, UR20 ;  /* 0x000000140f087e25 */ /* 0x000fe2000f8e0208 */
[----:B------:R-:W-:-:S03]  /*03c0*/  MOV R6, UR22 ;  /* 0x0000001600067c02 */ /* 0x000fc60008000f00 */
[----:B------:R-:W-:Y:S02]  /*03d0*/  HFMA2 R10, -RZ, RZ, 0, 2.384185791015625e-07 ;  /* 0x00000004ff0a7431 */ /* 0x000fe400000001ff */
[----:B------:R-:W-:Y:S01]  /*03e0*/  IMAD.U32 R7, RZ, RZ, UR23 ;  /* 0x00000017ff077e24 */ /* 0x000fe2000f8e00ff */
[----:B------:R1:W2:Y:S01]  /*03f0*/  LDG.E R20, desc[UR16][R8.64] ;  /* 0x0000001008147981 */ /* 0x0002a2000c1e1900 */
[----:B------:R-:W-:-:S04]  /*0400*/  IMAD.WIDE R4, R15, 0x4, R4 ;  /* 0x000000040f047825 */ /* 0x000fc800078e0204 */
[----:B0-----:R-:W-:Y:S01]  /*0410*/  IMAD.WIDE R2, R14, 0x4, R2 ;  /* 0x000000040e027825 */ /* 0x001fe200078e0202 */
[----:B------:R-:W-:Y:S01]  /*0420*/  MOV R24, 0x4 ;  /* 0x0000000400187802 */ /* 0x000fe20000000f00 */
[----:B------:R0:W3:Y:S04]  /*0430*/  LDG.E R19, desc[UR16][R4.64] ;  /* 0x0000001004137981 */ /* 0x0000e8000c1e1900 */
[----:B------:R-:W2:Y:S01]  /*0440*/  LDG.E R21, desc[UR16][R2.64] ;  /* 0x0000001002157981 */ /* 0x000ea2000c1e1900 */
[----:B------:R-:W-:-:S03]  /*0450*/  IMAD.WIDE R6, R15, 0x4, R6 ;  /* 0x000000040f067825 */ /* 0x000fc600078e0206 */
[----:B------:R-:W3:Y:S01]  /*0460*/  LDG.E R18, desc[UR16][R2.64+0x4] ;  /* 0x0000041002127981 */ /* 0x000ee2000c1e1900 */
[C---:B------:R-:W-:Y:S01]  /*0470*/  IMAD.WIDE R24, R15.reuse, R24, UR6 ;  /* 0x000000060f187e25 */ /* 0x040fe2000f8e0218 */
[----:B------:R-:W-:Y:S02]  /*0480*/  MOV R26, 0x4 ;  /* 0x00000004001a7802 */ /* 0x000fe40000000f00 */
[----:B------:R4:W5:Y:S01]  /*0490*/  LDG.E R17, desc[UR16][R6.64] ;  /* 0x0000001006117981 */ /* 0x000962000c1e1900 */
[----:B-1----:R-:W-:-:S03]  /*04a0*/  IMAD.WIDE R8, R15, R10, UR8 ;  /* 0x000000080f087e25 */ /* 0x002fc6000f8e020a */
[----:B------:R-:W5:Y:S01]  /*04b0*/  LDG.E R16, desc[UR16][R2.64+0x8] ;  /* 0x0000081002107981 */ /* 0x000f62000c1e1900 */
[----:B------:R-:W-:Y:S02]  /*04c0*/  HFMA2 R28, -RZ, RZ, 0, 2.384185791015625e-07 ;  /* 0x00000004ff1c7431 */ /* 0x000fe400000001ff */
[C---:B0-----:R-:W-:Y:S01]  /*04d0*/  IMAD.WIDE R4, R15.reuse, R26, UR10 ;  /* 0x0000000a0f047e25 */ /* 0x041fe2000f8e021a */
[----:B------:R-:W5:Y:S04]  /*04e0*/  LDG.E R23, desc[UR16][R24.64] ;  /* 0x0000001018177981 */ /* 0x000f68000c1e1900 */
[----:B------:R-:W5:Y:S01]  /*04f0*/  LDG.E R22, desc[UR16][R2.64+0xc] ;  /* 0x00000c1002167981 */ /* 0x000f62000c1e1900 */
[----:B----4-:R-:W-:-:S03]  /*0500*/  IMAD.WIDE R6, R15, R10, UR12 ;  /* 0x0000000c0f067e25 */ /* 0x010fc6000f8e020a */
[----:B------:R-:W4:Y:S04]  /*0510*/  LDG.E R9, desc[UR16][R8.64] ;  /* 0x0000001008097981 */ /* 0x000f28000c1e1900 */
[----:B------:R-:W4:Y:S01]  /*0520*/  LDG.E R26, desc[UR16][R2.64+0x10] ;  /* 0x00001010021a7981 */ /* 0x000f22000c1e1900 */
[----:B------:R-:W-:-:S03]  /*0530*/  IMAD.WIDE R10, R15, R28, UR14 ;  /* 0x0000000e0f0a7e25 */ /* 0x000fc6000f8e021c */
[----:B------:R-:W4:Y:S04]  /*0540*/  LDG.E R4, desc[UR16][R4.64] ;  /* 0x0000001004047981 */ /* 0x000f28000c1e1900 */
[----:B------:R-:W4:Y:S04]  /*0550*/  LDG.E R27, desc[UR16][R2.64+0x14] ;  /* 0x00001410021b7981 */ /* 0x000f28000c1e1900 */
[----:B------:R0:W4:Y:S04]  /*0560*/  LDG.E R7, desc[UR16][R6.64] ;  /* 0x0000001006077981 */ /* 0x000128000c1e1900 */
[----:B------:R-:W4:Y:S04]  /*0570*/  LDG.E R24, desc[UR16][R2.64+0x18] ;  /* 0x0000181002187981 */ /* 0x000f28000c1e1900 */
[----:B------:R-:W4:Y:S04]  /*0580*/  LDG.E R10, desc[UR16][R10.64] ;  /* 0x000000100a0a7981 */ /* 0x000f28000c1e1900 */
[----:B------:R-:W4:Y:S01]  /*0590*/  LDG.E R25, desc[UR16][R2.64+0x1c] ;  /* 0x00001c1002197981 */ /* 0x000f22000c1e1900 */
[----:B------:R-:W-:-:S04]  /*05a0*/  UIADD3 UR4, UPT, UPT, UR4, 0x8, URZ ;  /* 0x0000000804047890 */ /* 0x000fc8000fffe0ff */
[----:B------:R-:W-:Y:S01]  /*05b0*/  UISETP.NE.AND UP0, UPT, UR4, URZ, UPT ;  /* 0x000000ff0400728c */ /* 0x000fe2000bf05270 */
[----:B0-----:R-:W-:Y:S02]  /*05c0*/  MOV R6, UR18 ;  /* 0x0000001200067c02 */ /* 0x001fe40008000f00 */
[----:B------:R-:W-:Y:S02]  /*05d0*/  IADD3 R14, PT, PT, R14, 0x8, RZ ;  /* 0x000000080e0e7810 */ /* 0x000fe40007ffe0ff */
[----:B------:R-:W-:Y:S01]  /*05e0*/  LEA R15, R6, R15, 0x3 ;  /* 0x0000000f060f7211 */ /* 0x000fe200078e18ff */
[----:B--2---:R-:W-:-:S04]  /*05f0*/  IMAD R20, R21, R20, R12 ;  /* 0x0000001415147224 */ /* 0x004fc800078e020c */
[----:B---3--:R-:W-:-:S04]  /*0600*/  IMAD R18, R18, R19, R20 ;  /* 0x0000001312127224 */ /* 0x008fc800078e0214 */
[----:B-----5:R-:W-:-:S04]  /*0610*/  IMAD R16, R16, R17, R18 ;  /* 0x0000001110107224 */ /* 0x020fc800078e0212 */
[----:B------:R-:W-:-:S04]  /*0620*/  IMAD R16, R22, R23, R16 ;  /* 0x0000001716107224 */ /* 0x000fc800078e0210 */
[----:B----4-:R-:W-:-:S04]  /*0630*/  IMAD R9, R26, R9, R16 ;  /* 0x000000091a097224 */ /* 0x010fc800078e0210 */
[----:B------:R-:W-:-:S04]  /*0640*/  IMAD R4, R27, R4, R9 ;  /* 0x000000041b047224 */ /* 0x000fc800078e0209 */
[----:B------:R-:W-:-:S04]  /*0650*/  IMAD R7, R24, R7, R4 ;  /* 0x0000000718077224 */ /* 0x000fc800078e0204 */
[----:B------:R-:W-:Y:S01]  /*0660*/  IMAD R12, R25, R10, R7 ;  /* 0x0000000a190c7224 */ /* 0x000fe200078e0207 */
[----:B------:R-:W-:Y:S06]  /*0670*/  BRA.U UP0, `(.L_x_2) ;  /* 0xfffffffd00347547 */ /* 0x000fec000b83ffff */
[----:B------:R-:W-:-:S12]  /*0680*/  ULOP3.LUT UR4, UR18, 0x7ffffff8, URZ, 0xc0, !UPT ;  /* 0x7ffffff812047892 */ /* 0x000fd8000f8ec0ff */
.L_x_1:
[----:B------:R-:W-:-:S04]  /*0690*/  ULOP3.LUT UR6, UR18, 0x7, URZ, 0xc0, !UPT ;  /* 0x0000000712067892 */ /* 0x000fc8000f8ec0ff */
[----:B------:R-:W-:-:S09]  /*06a0*/  UISETP.NE.AND UP0, UPT, UR6, URZ, UPT ;  /* 0x000000ff0600728c */ /* 0x000fd2000bf05270 */
[----:B------:R-:W-:Y:S05]  /*06b0*/  BRA.U !UP0, `(.L_x_0) ;  /* 0x00000005081c7547 */ /* 0x000fea000b800000 */
[----:B------:R-:W-:Y:S01]  /*06c0*/  UISETP.GE.U32.AND UP0, UPT, UR6, 0x4, UPT ;  /* 0x000000040600788c */ /* 0x000fe2000bf06070 */
[----:B------:R-:W-:Y:S01]  /*06d0*/  IMAD R2, R0, UR18, RZ ;  /* 0x0000001200027c24 */ /* 0x000fe2000f8e02ff */
[----:B------:R-:W-:-:S04]  /*06e0*/  ULOP3.LUT UR5, UR18, 0x3, URZ, 0xc0, !UPT ;  /* 0x0000000312057892 */ /* 0x000fc8000f8ec0ff */
[----:B------:R-:W-:-:S03]  /*06f0*/  UISETP.NE.AND UP1, UPT, UR5, URZ, UPT ;  /* 0x000000ff0500728c */ /* 0x000fc6000bf25270 */
[----:B------:R-:W-:Y:S08]  /*0700*/  BRA.U !UP0, `(.L_x_3) ;  /* 0x0000000108687547 */ /* 0x000ff0000b800000 */
[----:B------:R-:W0:Y:S01]  /*0710*/  LDC.64 R6, c[0x0][0x390] ;  /* 0x0000e400ff067b82 */ /* 0x000e220000000a00 */
[----:B------:R-:W-:Y:S01]  /*0720*/  IMAD.U32 R8, RZ, RZ, UR4 ;  /* 0x00000004ff087e24 */ /* 0x000fe2000f8e00ff */
[----:B------:R-:W-:Y:S02]  /*0730*/  IADD3 R3, PT, PT, R2, UR4, RZ ;  /* 0x0000000402037c10 */ /* 0x000fe4000fffe0ff */
[----:B------:R-:W-:Y:S01]  /*0740*/  MOV R11, UR18 ;  /* 0x00000012000b7c02 */ /* 0x000fe20008000f00 */
[----:B------:R-:W-:-:S03]  /*0750*/  IMAD R9, R8, UR18, R13 ;  /* 0x0000001208097c24 */ /* 0x000fc6000f8e020d */
[----:B------:R-:W1:Y:S01]  /*0760*/  LDC.64 R4, c[0x0][0x388] ;  /* 0x0000e200ff047b82 */ /* 0x000e620000000a00 */
[----:B------:R-:W-:Y:S01]  /*0770*/  MOV R15, UR18 ;  /* 0x00000012000f7c02 */ /* 0x000fe20008000f00 */
[----:B0-----:R-:W-:Y:S01]  /*0780*/  IMAD.WIDE R6, R9, 0x4, R6 ;  /* 0x0000000409067825 */ /* 0x001fe200078e0206 */
[----:B------:R-:W-:-:S05]  /*0790*/  MOV R9, UR18 ;  /* 0x0000001200097c02 */ /* 0x000fca0008000f00 */
[----:B------:R-:W-:Y:S02]  /*07a0*/  IMAD.WIDE.U32 R8, R9, 0x4, R6 ;  /* 0x0000000409087825 */ /* 0x000fe400078e0006 */
[----:B------:R-:W2:Y:S02]  /*07b0*/  LDG.E R6, desc[UR16][R6.64] ;  /* 0x0000001006067981 */ /* 0x000ea4000c1e1900 */
[----:B-1----:R-:W-:-:S04]  /*07c0*/  IMAD.WIDE R4, R3, 0x4, R4 ;  /* 0x0000000403047825 */ /* 0x002fc800078e0204 */
[----:B------:R-:W-:Y:S01]  /*07d0*/  IMAD.WIDE.U32 R10, R11, 0x4, R8 ;  /* 0x000000040b0a7825 */ /* 0x000fe200078e0008 */
[----:B------:R-:W2:Y:S04]  /*07e0*/  LDG.E R3, desc[UR16][R4.64] ;  /* 0x0000001004037981 */ /* 0x000ea8000c1e1900 */
[----:B------:R-:W3:Y:S01]  /*07f0*/  LDG.E R8, desc[UR16][R8.64] ;  /* 0x0000001008087981 */ /* 0x000ee2000c1e1900 */
[----:B------:R-:W-:-:S03]  /*0800*/  IMAD.WIDE.U32 R14, R15, 0x4, R10 ;  /* 0x000000040f0e7825 */ /* 0x000fc600078e000a */
[----:B------:R-:W3:Y:S04]  /*0810*/  LDG.E R16, desc[UR16][R4.64+0x4] ;  /* 0x0000041004107981 */ /* 0x000ee8000c1e1900 */
[----:B------:R-:W4:Y:S04]  /*0820*/  LDG.E R17, desc[UR16][R10.64] ;  /* 0x000000100a117981 */ /* 0x000f28000c1e1900 */
[----:B------:R-:W4:Y:S04]  /*0830*/  LDG.E R18, desc[UR16][R4.64+0x8] ;  /* 0x0000081004127981 */ /* 0x000f28000c1e1900 */
[----:B------:R-:W5:Y:S04]  /*0840*/  LDG.E R20, desc[UR16][R4.64+0xc] ;  /* 0x00000c1004147981 */ /* 0x000f68000c1e1900 */
[----:B------:R-:W5:Y:S01]  /*0850*/  LDG.E R14, desc[UR16][R14.64] ;  /* 0x000000100e0e7981 */ /* 0x000f62000c1e1900 */
[----:B------:R-:W-:Y:S01]  /*0860*/  UIADD3 UR4, UPT, UPT, UR4, 0x4, URZ ;  /* 0x0000000404047890 */ /* 0x000fe2000fffe0ff */
[----:B--2---:R-:W-:-:S04]  /*0870*/  IMAD R3, R3, R6, R12 ;  /* 0x0000000603037224 */ /* 0x004fc800078e020c */
[----:B---3--:R-:W-:-:S04]  /*0880*/  IMAD R3, R16, R8, R3 ;  /* 0x0000000810037224 */ /* 0x008fc800078e0203 */
[----:B----4-:R-:W-:-:S04]  /*0890*/  IMAD R3, R18, R17, R3 ;  /* 0x0000001112037224 */ /* 0x010fc800078e0203 */
[----:B-----5:R-:W-:-:S07]  /*08a0*/  IMAD R12, R20, R14, R3 ;  /* 0x0000000e140c7224 */ /* 0x020fce00078e0203 */
.L_x_3:
[----:B------:R-:W-:Y:S05]  /*08b0*/  BRA.U !UP1, `(.L_x_0) ;  /* 0x00000001099c7547 */ /* 0x000fea000b800000 */
[----:B------:R-:W-:Y:S01]  /*08c0*/  UISETP.NE.AND UP0, UPT, UR5, 0x1, UPT ;  /* 0x000000010500788c */ /* 0x000fe2000bf05270 */
[----:B------:R-:W-:Y:S01]  /*08d0*/  MOV R4, UR4 ;  /* 0x0000000400047c02 */ /* 0x000fe20008000f00 */
[----:B------:R-:W-:Y:S02]  /*08e0*/  ULOP3.LUT UR5, UR18, 0x1, URZ, 0xc0, !UPT ;  /* 0x0000000112057892 */ /* 0x000fe4000f8ec0ff */
[----:B------:R-:W-:Y:S02]  /*08f0*/  MOV R5, UR18 ;  /* 0x0000001200057c02 */ /* 0x000fe40008000f00 */
[----:B------:R-:W-:Y:S01]  /*0900*/  UISETP.NE.U32.AND UP1, UPT, UR5, 0x1, UPT ;  /* 0x000000010500788c */ /* 0x000fe2000bf25070 */
[----:B------:R-:W-:-:S04]  /*0910*/  PLOP3.LUT P0, PT, PT, PT, UP0, 0x80, 0x8 ;  /* 0x000000000008781c */ /* 0x000fc80003f0f008 */
[----:B------:R-:W0:Y:S01]  /*0920*/  @UP0 LDCU.64 UR8, c[0x0][0x390] ;  /* 0x00007200ff0807ac */ /* 0x000e220008000a00 */
[----:B------:R-:W-:Y:S01]  /*0930*/  PLOP3.LUT P1, PT, PT, PT, UP1, 0x80, 0x8 ;  /* 0x000000000008781c */ /* 0x000fe20003f2f018 */
[----:B------:R-:W1:Y:S04]  /*0940*/  @UP0 LDCU.64 UR6, c[0x0][0x388] ;  /* 0x00007100ff0607ac */ /* 0x000e680008000a00 */
[----:B------:R-:W2:Y:S03]  /*0950*/  @!UP1 LDCU.64 UR10, c[0x0][0x388] ;  /* 0x00007100ff0a97ac */ /* 0x000ea60008000a00 */
[----:B------:R-:W-:Y:S01]  /*0960*/  @P0 IMAD R3, R4, UR18, R13 ;  /* 0x0000001204030c24 */ /* 0x000fe2000f8e020d */
[----:B------:R-:W3:Y:S01]  /*0970*/  @!UP1 LDCU.64 UR12, c[0x0][0x390] ;  /* 0x00007200ff0c97ac */ /* 0x000ee20008000a00 */
[----:B0-----:R-:W-:-:S02]  /*0980*/  MOV R10, UR8 ;  /* 0x00000008000a7c02 */ /* 0x001fc40008000f00 */
[----:B------:R-:W-:Y:S02]  /*0990*/  MOV R11, UR9 ;  /* 0x00000009000b7c02 */ /* 0x000fe40008000f00 */
[----:B-1----:R-:W-:Y:S01]  /*09a0*/  MOV R7, UR7 ;  /* 0x0000000700077c02 */ /* 0x002fe20008000f00 */
[----:B------:R-:W-:Y:S02]  /*09b0*/  IMAD.U32 R6, RZ, RZ, UR6 ;  /* 0x00000006ff067e24 */ /* 0x000fe4000f8e00ff */
[----:B------:R-:W-:Y:S01]  /*09c0*/  @P0 IMAD.WIDE R10, R3, 0x4, R10 ;  /* 0x00000004030a0825 */ /* 0x000fe200078e020a */
[C---:B------:R-:W-:Y:S01]  /*09d0*/  @P0 IADD3 R3, PT, PT, R2.reuse, UR4, RZ ;  /* 0x0000000402030c10 */ /* 0x040fe2000fffe0ff */
[----:B------:R-:W-:Y:S01]  /*09e0*/  @UP0 UIADD3 UR4, UPT, UPT, UR4, 0x2, URZ ;  /* 0x0000000204040890 */ /* 0x000fe2000fffe0ff */
[----:B--2---:R-:W-:Y:S02]  /*09f0*/  MOV R8, UR10 ;  /* 0x0000000a00087c02 */ /* 0x004fe40008000f00 */
[----:B------:R-:W-:Y:S01]  /*0a00*/  MOV R9, UR11 ;  /* 0x0000000b00097c02 */ /* 0x000fe20008000f00 */
[----:B------:R-:W-:Y:S01]  /*0a10*/  @P0 IMAD.WIDE R6, R3, 0x4, R6 ;  /* 0x0000000403060825 */ /* 0x000fe200078e0206 */
[----:B---3--:R-:W-:Y:S01]  /*0a20*/  MOV R14, UR12 ;  /* 0x0000000c000e7c02 */ /* 0x008fe20008000f00 */
[----:B------:R-:W2:Y:S01]  /*0a30*/  @P0 LDG.E R16, desc[UR16][R10.64] ;  /* 0x000000100a100981 */ /* 0x000ea2000c1e1900 */
[----:B------:R-:W-:Y:S01]  /*0a40*/  MOV R18, UR4 ;  /* 0x0000000400127c02 */ /* 0x000fe20008000f00 */
[----:B------:R-:W-:Y:S01]  /*0a50*/  @P0 IMAD.WIDE.U32 R4, R5, 0x4, R10 ;  /* 0x0000000405040825 */ /* 0x000fe200078e000a */
[----:B------:R-:W-:Y:S01]  /*0a60*/  @!P1 IADD3 R3, PT, PT, R2, UR4, RZ ;  /* 0x0000000402039c10 */ /* 0x000fe2000fffe0ff */
[----:B------:R-:W2:Y:S01]  /*0a70*/  @P0 LDG.E R19, desc[UR16][R6.64] ;  /* 0x0000001006130981 */ /* 0x000ea2000c1e1900 */
[----:B------:R-:W-:Y:S01]  /*0a80*/  MOV R15, UR13 ;  /* 0x0000000d000f7c02 */ /* 0x000fe20008000f00 */
[----:B------:R-:W-:-:S02]  /*0a90*/  @!P1 IMAD R17, R18, UR18, R13 ;  /* 0x0000001212119c24 */ /* 0x000fc4000f8e020d */
[----:B------:R-:W-:Y:S01]  /*0aa0*/  @!P1 IMAD.WIDE R2, R3, 0x4, R8 ;  /* 0x0000000403029825 */ /* 0x000fe200078e0208 */
[----:B------:R-:W3:Y:S03]  /*0ab0*/  @P0 LDG.E R21, desc[UR16][R6.64+0x4] ;  /* 0x0000041006150981 */ /* 0x000ee6000c1e1900 */
[----:B------:R-:W-:Y:S01]  /*0ac0*/  @!P1 IMAD.WIDE R8, R17, 0x4, R14 ;  /* 0x0000000411089825 */ /* 0x000fe200078e020e */
[----:B------:R-:W3:Y:S04]  /*0ad0*/  @P0 LDG.E R4, desc[UR16][R4.64] ;  /* 0x0000001004040981 */ /* 0x000ee8000c1e1900 */
[----:B------:R-:W4:Y:S04]  /*0ae0*/  @!P1 LDG.E R3, desc[UR16][R2.64] ;  /* 0x0000001002039981 */ /* 0x000f28000c1e1900 */
[----:B------:R-:W4:Y:S01]  /*0af0*/  @!P1 LDG.E R8, desc[UR16][R8.64] ;  /* 0x0000001008089981 */ /* 0x000f22000c1e1900 */
[----:B--2---:R-:W-:-:S04]  /*0b00*/  @P0 IMAD R16, R19, R16, R12 ;  /* 0x0000001013100224 */ /* 0x004fc800078e020c */
[----:B---3--:R-:W-:-:S04]  /*0b10*/  @P0 IMAD R12, R21, R4, R16 ;  /* 0x00000004150c0224 */ /* 0x008fc800078e0210 */
[----:B----4-:R-:W-:-:S07]  /*0b20*/  @!P1 IMAD R12, R3, R8, R12 ;  /* 0x00000008030c9224 */ /* 0x010fce00078e020c */
.L_x_0:
[----:B------:R-:W0:Y:S01]  /*0b30*/  LDC.64 R2, c[0x0][0x398] ;  /* 0x0000e600ff027b82 */ /* 0x000e220000000a00 */
[----:B------:R-:W-:-:S04]  /*0b40*/  IMAD R13, R0, UR18, R13 ;  /* 0x00000012000d7c24 */ /* 0x000fc8000f8e020d */
[----:B0-----:R-:W-:-:S05]  /*0b50*/  IMAD.WIDE R2, R13, 0x4, R2 ;  /* 0x000000040d027825 */ /* 0x001fca00078e0202 */
[----:B------:R-:W-:Y:S01]  /*0b60*/  STG.E desc[UR16][R2.64], R12 ;  /* 0x0000000c02007986 */ /* 0x000fe2000c101910 */
[----:B------:R-:W-:Y:S05]  /*0b70*/  EXIT ;  /* 0x000000000000794d */ /* 0x000fea0003800000 */
.L_x_4:
[----:B------:R-:W-:-:S00]  /*0b80*/  BRA `(.L_x_4) ;  /* 0xfffffffc00fc7947 */ /* 0x000fc0000383ffff */
[----:B------:R-:W-:-:S00]  /*0b90*/  NOP ;  /* 0x0000000000007918 */ /* 0x000fc00000000000 */
        /* <DEDUP_REMOVED lines=14> */
.L_x_5:


//--------------------- .nv.shared.reserved.0     --------------------------
	.section	.nv.shared.reserved.0,"aw",@nobits
	.weak		__nv_reservedSMEM_offset_0_alias
	.size		__nv_reservedSMEM_offset_0_alias, 0, 64
	.other		__nv_reservedSMEM_offset_0_alias,@"STO_CUDA_RESERVED_SHARED STV_DEFAULT"
__nv_reservedSMEM_offset_0_alias:
	.zero		0
	.zero		64


//--------------------- .nv.constant0._Z5kmainiPiS_S_ --------------------------
	.section	.nv.constant0._Z5kmainiPiS_S_,"a",@progbits
	.sectionflags	@""
	.align	4
.nv.constant0._Z5kmainiPiS_S_:
	.zero		928


//--------------------- SYMBOLS --------------------------

	.type		.nv.reservedSmem.offset0,@object
	.size		.nv.reservedSmem.offset0,0x4
